	.headerflags	@"EF_CUDA_TEXMODE_UNIFIED EF_CUDA_64BIT_ADDRESS EF_CUDA_ACCELERATORS EF_CUDA_SM90 EF_CUDA_VIRTUAL_SM(EF_CUDA_SM90)"
	.elftype	@"ET_EXEC"


//--------------------- .nv.info                  --------------------------
	.section	.nv.info,"",@"SHT_CUDA_INFO"
	.align	4


	//----- nvinfo : EIATTR_REGCOUNT
	.align		4
        /*0000*/ 	.byte	0x04, 0x2f
        /*0002*/ 	.short	(.L_1 - .L_0)
	.align		4
.L_0:
        /*0004*/ 	.word	index@(triton_poi_fused_cat_85)
        /*0008*/ 	.word	0x00000014


	//----- nvinfo : EIATTR_MIN_STACK_SIZE
	.align		4
.L_1:
        /*000c*/ 	.byte	0x04, 0x12
        /*000e*/ 	.short	(.L_3 - .L_2)
	.align		4
.L_2:
        /*0010*/ 	.word	index@(triton_poi_fused_cat_85)
        /*0014*/ 	.word	0x00000000


	//----- nvinfo : EIATTR_FRAME_SIZE
	.align		4
.L_3:
        /*0018*/ 	.byte	0x04, 0x11
        /*001a*/ 	.short	(.L_5 - .L_4)
	.align		4
.L_4:
        /*001c*/ 	.word	index@(triton_poi_fused_cat_85)
        /*0020*/ 	.word	0x00000000


	//----- nvinfo : EIATTR_MIN_STACK_SIZE
	.align		4
.L_5:
        /*0024*/ 	.byte	0x04, 0x12
        /*0026*/ 	.short	(.L_7 - .L_6)
	.align		4
.L_6:
        /*0028*/ 	.word	index@(triton_poi_fused_cat_85)
        /*002c*/ 	.word	0x00000000
.L_7:


//--------------------- .nv.info.triton_poi_fused_cat_85 --------------------------
	.section	.nv.info.triton_poi_fused_cat_85,"",@"SHT_CUDA_INFO"
	.sectionflags	@""
	.align	4


	//----- nvinfo : EIATTR_CUDA_API_VERSION
	.align		4
        /*0000*/ 	.byte	0x04, 0x37
        /*0002*/ 	.short	(.L_9 - .L_8)
.L_8:
        /*0004*/ 	.word	0x0000007c


	//----- nvinfo : EIATTR_KPARAM_INFO
	.align		4
.L_9:
        /*0008*/ 	.byte	0x04, 0x17
        /*000a*/ 	.short	(.L_11 - .L_10)
.L_10:
        /*000c*/ 	.word	0x00000000
        /*0010*/ 	.short	0x0005
        /*0012*/ 	.short	0x0028
        /*0014*/ 	.byte	0x00, 0xf0, 0x11, 0x00


	//----- nvinfo : EIATTR_KPARAM_INFO
	.align		4
.L_11:
        /*0018*/ 	.byte	0x04, 0x17
        /*001a*/ 	.short	(.L_13 - .L_12)
.L_12:
        /*001c*/ 	.word	0x00000000
        /*0020*/ 	.short	0x0004
        /*0022*/ 	.short	0x0020
        /*0024*/ 	.byte	0x00, 0xf4, 0x21, 0x00


	//----- nvinfo : EIATTR_KPARAM_INFO
	.align		4
.L_13:
        /*0028*/ 	.byte	0x04, 0x17
        /*002a*/ 	.short	(.L_15 - .L_14)
.L_14:
        /*002c*/ 	.word	0x00000000
        /*0030*/ 	.short	0x0003
        /*0032*/ 	.short	0x0018
        /*0034*/ 	.byte	0x00, 0xf4, 0x21, 0x00


	//----- nvinfo : EIATTR_KPARAM_INFO
	.align		4
.L_15:
        /*0038*/ 	.byte	0x04, 0x17
        /*003a*/ 	.short	(.L_17 - .L_16)
.L_16:
        /*003c*/ 	.word	0x00000000
        /*0040*/ 	.short	0x0002
        /*0042*/ 	.short	0x0010
        /*0044*/ 	.byte	0x00, 0xf4, 0x21, 0x00


	//----- nvinfo : EIATTR_KPARAM_INFO
	.align		4
.L_17:
        /*0048*/ 	.byte	0x04, 0x17
        /*004a*/ 	.short	(.L_19 - .L_18)
.L_18:
        /*004c*/ 	.word	0x00000000
        /*0050*/ 	.short	0x0001
        /*0052*/ 	.short	0x0008
        /*0054*/ 	.byte	0x00, 0xf4, 0x21, 0x00


	//----- nvinfo : EIATTR_KPARAM_INFO
	.align		4
.L_19:
        /*0058*/ 	.byte	0x04, 0x17
        /*005a*/ 	.short	(.L_21 - .L_20)
.L_20:
        /*005c*/ 	.word	0x00000000
        /*0060*/ 	.short	0x0000
        /*0062*/ 	.short	0x0000
        /*0064*/ 	.byte	0x00, 0xf4, 0x21, 0x00


	//----- nvinfo : EIATTR_SPARSE_MMA_MASK
	.align		4
.L_21:
        /*0068*/ 	.byte	0x03, 0x50
        /*006a*/ 	.short	0x0000


	//----- nvinfo : EIATTR_MAXREG_COUNT
	.align		4
        /*006c*/ 	.byte	0x03, 0x1b
        /*006e*/ 	.short	0x00ff


	//----- nvinfo : EIATTR_EXIT_INSTR_OFFSETS
	.align		4
        /*0070*/ 	.byte	0x04, 0x1c
        /*0072*/ 	.short	(.L_23 - .L_22)


	//   ....[0]....
.L_22:
        /*0074*/ 	.word	0x000001f0


	//   ....[1]....
        /*0078*/ 	.word	0x00000210


	//----- nvinfo : EIATTR_REQNTID
	.align		4
.L_23:
        /*007c*/ 	.byte	0x04, 0x10
        /*007e*/ 	.short	(.L_25 - .L_24)
.L_24:
        /*0080*/ 	.word	0x00000080
        /*0084*/ 	.word	0x00000001
        /*0088*/ 	.word	0x00000001


	//----- nvinfo : EIATTR_CBANK_PARAM_SIZE
	.align		4
.L_25:
        /*008c*/ 	.byte	0x03, 0x19
        /*008e*/ 	.short	0x002c


	//----- nvinfo : EIATTR_PARAM_CBANK
	.align		4
        /*0090*/ 	.byte	0x04, 0x0a
        /*0092*/ 	.short	(.L_27 - .L_26)
	.align		4
.L_26:
        /*0094*/ 	.word	index@(.nv.constant0.triton_poi_fused_cat_85)
        /*0098*/ 	.short	0x0210
        /*009a*/ 	.short	0x002c


	//----- nvinfo : EIATTR_SW_WAR
	.align		4
.L_27:
        /*009c*/ 	.byte	0x04, 0x36
        /*009e*/ 	.short	(.L_29 - .L_28)
.L_28:
        /*00a0*/ 	.word	0x00000008
.L_29:


//--------------------- .nv.callgraph             --------------------------
	.section	.nv.callgraph,"",@"SHT_CUDA_CALLGRAPH"
	.align	4
	.sectionentsize	8
	.align		4
        /*0000*/ 	.word	0x00000000
	.align		4
        /*0004*/ 	.word	0xffffffff
	.align		4
        /*0008*/ 	.word	0x00000000
	.align		4
        /*000c*/ 	.word	0xfffffffe
	.align		4
        /*0010*/ 	.word	0x00000000
	.align		4
        /*0014*/ 	.word	0xfffffffd
	.align		4
        /*0018*/ 	.word	0x00000000
	.align		4
        /*001c*/ 	.word	0xfffffffc


//--------------------- .text.triton_poi_fused_cat_85 --------------------------
	.section	.text.triton_poi_fused_cat_85,"ax",@progbits
	.align	128
        .global         triton_poi_fused_cat_85
        .type           triton_poi_fused_cat_85,@function
        .size           triton_poi_fused_cat_85,(.L_x_1 - triton_poi_fused_cat_85)
        .other          triton_poi_fused_cat_85,@"STO_CUDA_ENTRY STV_DEFAULT"
triton_poi_fused_cat_85:
.text.triton_poi_fused_cat_85:
[----:B------:R-:W0:Y:S02]  /*0000*/  LDC R1, c[0x0][0x28] ;  /* 0x00000a00ff017b82 */ /* 0x000e240000000800 */
[----:B------:R-:W1:Y:S01]  /*0010*/  S2R R0, SR_TID.X ;  /* 0x0000000000007919 */ /* 0x000e620000002100 */
[----:B------:R-:W2:Y:S01]  /*0020*/  LDC.64 R6, c[0x0][0x210] ;  /* 0x00008400ff067b82 */ /* 0x000ea20000000a00 */
[----:B------:R-:W-:Y:S01]  /*0030*/  ULDC.64 UR4, c[0x0][0x208] ;  /* 0x0000820000047ab9 */ /* 0x000fe20000000a00 */
[----:B------:R-:W3:Y:S06]  /*0040*/  S2R R5, SR_CTAID.X ;  /* 0x0000000000057919 */ /* 0x000eec0000002500 */
[----:B------:R-:W4:Y:S08]  /*0050*/  LDC.64 R8, c[0x0][0x218] ;  /* 0x00008600ff087b82 */ /* 0x000f300000000a00 */
[----:B------:R-:W5:Y:S01]  /*0060*/  LDC.64 R10, c[0x0][0x220] ;  /* 0x00008800ff0a7b82 */ /* 0x000f620000000a00 */
[----:B-1----:R-:W-:-:S05]  /*0070*/  LOP3.LUT R0, R0, 0x7f, RZ, 0xc0, !PT ;  /* 0x0000007f00007812 */ /* 0x002fca00078ec0ff */
[----:B---3--:R-:W-:Y:S02]  /*0080*/  IMAD R5, R5, 0x80, R0 ;  /* 0x0000008005057824 */ /* 0x008fe400078e0200 */
[----:B------:R-:W-:Y:S02]  /*0090*/  IMAD.MOV.U32 R0, RZ, RZ, RZ ;  /* 0x000000ffff007224 */ /* 0x000fe400078e00ff */
[C---:B--2---:R-:W-:Y:S01]  /*00a0*/  IMAD.WIDE R6, R5.reuse, 0x4, R6 ;  /* 0x0000000405067825 */ /* 0x044fe200078e0206 */
[----:B------:R-:W-:-:S13]  /*00b0*/  ISETP.GE.AND P0, PT, R5, 0x200, PT ;  /* 0x000002000500780c */ /* 0x000fda0003f06270 */
[----:B------:R4:W2:Y:S01]  /*00c0*/  @!P0 LDG.E R0, desc[UR4][R6.64] ;  /* 0x0000000406008981 */ /* 0x0008a2000c1e1900 */
[----:B------:R-:W-:-:S04]  /*00d0*/  SHF.R.S32.HI R2, RZ, 0x1f, R5 ;  /* 0x0000001fff027819 */ /* 0x000fc80000011405 */
[----:B------:R-:W-:Y:S02]  /*00e0*/  LEA.HI R4, R2, R5, RZ, 0x7 ;  /* 0x0000000502047211 */ /* 0x000fe400078f38ff */
[----:B------:R-:W1:Y:S02]  /*00f0*/  LDC.64 R2, c[0x0][0x228] ;  /* 0x00008a00ff027b82 */ /* 0x000e640000000a00 */
[----:B------:R-:W-:Y:S02]  /*0100*/  LOP3.LUT R14, R4, 0xffffff80, RZ, 0xc0, !PT ;  /* 0xffffff80040e7812 */ /* 0x000fe400078ec0ff */
[----:B------:R-:W-:Y:S02]  /*0110*/  SHF.R.S32.HI R12, RZ, 0x7, R4 ;  /* 0x00000007ff0c7819 */ /* 0x000fe40000011404 */
[----:B------:R-:W-:Y:S02]  /*0120*/  IADD3 R13, R5, -R14, RZ ;  /* 0x8000000e050d7210 */ /* 0x000fe40007ffe0ff */
[----:B------:R-:W3:Y:S03]  /*0130*/  LDC.64 R4, c[0x0][0x230] ;  /* 0x00008c00ff047b82 */ /* 0x000ee60000000a00 */
[----:B------:R-:W-:-:S04]  /*0140*/  IMAD R13, R12, 0xd00, R13 ;  /* 0x00000d000c0d7824 */ /* 0x000fc800078e020d */
[----:B------:R-:W-:Y:S02]  /*0150*/  IMAD.IADD R15, R14, 0x1, R13 ;  /* 0x000000010e0f7824 */ /* 0x000fe400078e020d */
[----:B----4-:R-:W-:-:S03]  /*0160*/  IMAD.WIDE R6, R13, 0x4, R8 ;  /* 0x000000040d067825 */ /* 0x010fc600078e0208 */
[----:B------:R-:W-:Y:S01]  /*0170*/  IADD3 R17, R14, R15, RZ ;  /* 0x0000000f0e117210 */ /* 0x000fe20007ffe0ff */
[----:B-----5:R-:W-:-:S04]  /*0180*/  IMAD.WIDE R8, R15, 0x4, R10 ;  /* 0x000000040f087825 */ /* 0x020fc800078e020a */
[----:B-1----:R-:W-:Y:S01]  /*0190*/  IMAD.WIDE R2, R17, 0x4, R2 ;  /* 0x0000000411027825 */ /* 0x002fe200078e0202 */
[----:B------:R-:W-:-:S05]  /*01a0*/  IADD3 R17, R14, R17, RZ ;  /* 0x000000110e117210 */ /* 0x000fca0007ffe0ff */
[----:B---3--:R-:W-:Y:S01]  /*01b0*/  IMAD.WIDE R4, R17, 0x4, R4 ;  /* 0x0000000411047825 */ /* 0x008fe200078e0204 */
[----:B--2---:R1:W-:Y:S04]  /*01c0*/  @!P0 STG.E desc[UR4][R6.64], R0 ;  /* 0x0000000006008986 */ /* 0x0043e8000c101904 */
[----:B------:R1:W-:Y:S04]  /*01d0*/  @!P0 STG.E desc[UR4][R8.64], R0 ;  /* 0x0000000008008986 */ /* 0x0003e8000c101904 */
[----:B------:R1:W-:Y:S01]  /*01e0*/  @!P0 STG.E desc[UR4][R2.64], R0 ;  /* 0x0000000002008986 */ /* 0x0003e2000c101904 */
[----:B------:R-:W-:Y:S05]  /*01f0*/  @P0 EXIT ;  /* 0x000000000000094d */ /* 0x000fea0003800000 */
[----:B------:R-:W-:Y:S01]  /*0200*/  STG.E desc[UR4][R4.64], R0 ;  /* 0x0000000004007986 */ /* 0x000fe2000c101904 */
[----:B------:R-:W-:Y:S05]  /*0210*/  EXIT ;  /* 0x000000000000794d */ /* 0x000fea0003800000 */
.L_x_0:
[----:B------:R-:W-:-:S00]  /*0220*/  BRA `(.L_x_0) ;  /* 0xfffffffc00fc7947 */ /* 0x000fc0000383ffff */
[----:B------:R-:W-:-:S00]  /*0230*/  NOP ;  /* 0x0000000000007918 */ /* 0x000fc00000000000 */
        /* <DEDUP_REMOVED lines=12> */
.L_x_1:


//--------------------- .nv.constant0.triton_poi_fused_cat_85 --------------------------
	.section	.nv.constant0.triton_poi_fused_cat_85,"a",@progbits
	.sectionflags	@""
	.align	4
.nv.constant0.triton_poi_fused_cat_85:
	.zero		572
